//
// Generated by NVIDIA NVVM Compiler
//
// Compiler Build ID: CL-36424714
// Cuda compilation tools, release 13.0, V13.0.88
// Based on NVVM 20.0.0
//

.version 9.0
.target sm_100
.address_size 64

	// .globl	_Z8test_addPcPibS_S0_bS_S0_b

.visible .entry _Z8test_addPcPibS_S0_bS_S0_b(
	.param .u64 .ptr .align 1 _Z8test_addPcPibS_S0_bS_S0_b_param_0,
	.param .u64 .ptr .align 1 _Z8test_addPcPibS_S0_bS_S0_b_param_1,
	.param .u8 _Z8test_addPcPibS_S0_bS_S0_b_param_2,
	.param .u64 .ptr .align 1 _Z8test_addPcPibS_S0_bS_S0_b_param_3,
	.param .u64 .ptr .align 1 _Z8test_addPcPibS_S0_bS_S0_b_param_4,
	.param .u8 _Z8test_addPcPibS_S0_bS_S0_b_param_5,
	.param .u64 .ptr .align 1 _Z8test_addPcPibS_S0_bS_S0_b_param_6,
	.param .u64 .ptr .align 1 _Z8test_addPcPibS_S0_bS_S0_b_param_7,
	.param .u8 _Z8test_addPcPibS_S0_bS_S0_b_param_8
)
{
	.reg .pred 	%p<25>;
	.reg .b16 	%rs<64>;
	.reg .b32 	%r<182>;
	.reg .b64 	%rd<81>;

	ld.param.u64 	%rd19, [_Z8test_addPcPibS_S0_bS_S0_b_param_0];
	ld.param.u64 	%rd20, [_Z8test_addPcPibS_S0_bS_S0_b_param_1];
	ld.param.u64 	%rd21, [_Z8test_addPcPibS_S0_bS_S0_b_param_3];
	ld.param.u64 	%rd22, [_Z8test_addPcPibS_S0_bS_S0_b_param_6];
	cvta.to.global.u64 	%rd1, %rd22;
	cvta.to.global.u64 	%rd2, %rd21;
	cvta.to.global.u64 	%rd3, %rd19;
	cvta.to.global.u64 	%rd23, %rd20;
	ld.global.u32 	%r1, [%rd23];
	setp.lt.s32 	%p1, %r1, 1;
	@%p1 bra 	$L__BB0_54;
	and.b32  	%r2, %r1, 7;
	setp.lt.u32 	%p2, %r1, 8;
	mov.u32 	%r177, %r1;
	@%p2 bra 	$L__BB0_28;
	add.s32 	%r163, %r1, -4;
	and.b32  	%r63, %r1, 2147483640;
	neg.s32 	%r162, %r63;
$L__BB0_3:
	.pragma "nounroll";
	add.s32 	%r64, %r163, 4;
	add.s32 	%r65, %r163, 3;
	cvt.u64.u32 	%rd24, %r65;
	add.s64 	%rd25, %rd3, %rd24;
	ld.global.s8 	%r66, [%rd25];
	add.s64 	%rd26, %rd2, %rd24;
	ld.global.s8 	%r67, [%rd26];
	cvt.u64.u32 	%rd27, %r64;
	add.s64 	%rd4, %rd1, %rd27;
	ld.global.s8 	%r68, [%rd4];
	add.s32 	%r69, %r66, %r67;
	add.s32 	%r70, %r69, %r68;
	add.s32 	%r164, %r70, -96;
	setp.gt.s32 	%p3, %r164, 57;
	add.s64 	%rd5, %rd1, %rd24;
	@%p3 bra 	$L__BB0_5;
	ld.global.u8 	%rs53, [%rd5];
	bra.uni 	$L__BB0_6;
$L__BB0_5:
	ld.global.u8 	%rs34, [%rd5];
	add.s16 	%rs53, %rs34, 1;
	st.global.u8 	[%rd5], %rs53;
	add.s32 	%r164, %r164, -10;
$L__BB0_6:
	st.global.u8 	[%rd4], %r164;
	add.s32 	%r71, %r163, 2;
	cvt.u64.u32 	%rd28, %r71;
	add.s64 	%rd29, %rd3, %rd28;
	ld.global.s8 	%r72, [%rd29];
	add.s64 	%rd30, %rd2, %rd28;
	ld.global.s8 	%r73, [%rd30];
	cvt.u32.u16 	%r74, %rs53;
	cvt.s32.s8 	%r75, %r74;
	add.s32 	%r76, %r72, %r73;
	add.s32 	%r77, %r76, %r75;
	add.s32 	%r165, %r77, -96;
	setp.gt.s32 	%p4, %r165, 57;
	add.s64 	%rd6, %rd1, %rd28;
	@%p4 bra 	$L__BB0_8;
	ld.global.u8 	%rs54, [%rd6];
	bra.uni 	$L__BB0_9;
$L__BB0_8:
	ld.global.u8 	%rs35, [%rd6];
	add.s16 	%rs54, %rs35, 1;
	st.global.u8 	[%rd6], %rs54;
	add.s32 	%r165, %r165, -10;
$L__BB0_9:
	st.global.u8 	[%rd5], %r165;
	add.s32 	%r78, %r163, 1;
	cvt.u64.u32 	%rd31, %r78;
	add.s64 	%rd32, %rd3, %rd31;
	ld.global.s8 	%r79, [%rd32];
	add.s64 	%rd33, %rd2, %rd31;
	ld.global.s8 	%r80, [%rd33];
	cvt.u32.u16 	%r81, %rs54;
	cvt.s32.s8 	%r82, %r81;
	add.s32 	%r83, %r79, %r80;
	add.s32 	%r84, %r83, %r82;
	add.s32 	%r166, %r84, -96;
	setp.gt.s32 	%p5, %r166, 57;
	add.s64 	%rd7, %rd1, %rd31;
	@%p5 bra 	$L__BB0_11;
	ld.global.u8 	%rs55, [%rd7];
	bra.uni 	$L__BB0_12;
$L__BB0_11:
	ld.global.u8 	%rs36, [%rd7];
	add.s16 	%rs55, %rs36, 1;
	st.global.u8 	[%rd7], %rs55;
	add.s32 	%r166, %r166, -10;
$L__BB0_12:
	st.global.u8 	[%rd6], %r166;
	add.s32 	%r16, %r163, -4;
	cvt.u64.u32 	%rd34, %r163;
	add.s64 	%rd35, %rd3, %rd34;
	ld.global.s8 	%r85, [%rd35];
	add.s64 	%rd36, %rd2, %rd34;
	ld.global.s8 	%r86, [%rd36];
	cvt.u32.u16 	%r87, %rs55;
	cvt.s32.s8 	%r88, %r87;
	add.s32 	%r89, %r85, %r86;
	add.s32 	%r90, %r89, %r88;
	add.s32 	%r167, %r90, -96;
	setp.gt.s32 	%p6, %r167, 57;
	add.s64 	%rd8, %rd1, %rd34;
	@%p6 bra 	$L__BB0_14;
	ld.global.u8 	%rs56, [%rd8];
	bra.uni 	$L__BB0_15;
$L__BB0_14:
	ld.global.u8 	%rs37, [%rd8];
	add.s16 	%rs56, %rs37, 1;
	st.global.u8 	[%rd8], %rs56;
	add.s32 	%r167, %r167, -10;
$L__BB0_15:
	st.global.u8 	[%rd7], %r167;
	add.s32 	%r91, %r163, -1;
	cvt.u64.u32 	%rd37, %r91;
	add.s64 	%rd38, %rd3, %rd37;
	ld.global.s8 	%r92, [%rd38];
	add.s64 	%rd39, %rd2, %rd37;
	ld.global.s8 	%r93, [%rd39];
	cvt.u32.u16 	%r94, %rs56;
	cvt.s32.s8 	%r95, %r94;
	add.s32 	%r96, %r92, %r93;
	add.s32 	%r97, %r96, %r95;
	add.s32 	%r168, %r97, -96;
	setp.gt.s32 	%p7, %r168, 57;
	add.s64 	%rd9, %rd1, %rd37;
	@%p7 bra 	$L__BB0_17;
	ld.global.u8 	%rs57, [%rd9];
	bra.uni 	$L__BB0_18;
$L__BB0_17:
	ld.global.u8 	%rs38, [%rd9];
	add.s16 	%rs57, %rs38, 1;
	st.global.u8 	[%rd9], %rs57;
	add.s32 	%r168, %r168, -10;
$L__BB0_18:
	st.global.u8 	[%rd8], %r168;
	add.s32 	%r98, %r163, -2;
	cvt.u64.u32 	%rd40, %r98;
	add.s64 	%rd41, %rd3, %rd40;
	ld.global.s8 	%r99, [%rd41];
	add.s64 	%rd42, %rd2, %rd40;
	ld.global.s8 	%r100, [%rd42];
	cvt.u32.u16 	%r101, %rs57;
	cvt.s32.s8 	%r102, %r101;
	add.s32 	%r103, %r99, %r100;
	add.s32 	%r104, %r103, %r102;
	add.s32 	%r169, %r104, -96;
	setp.gt.s32 	%p8, %r169, 57;
	add.s64 	%rd10, %rd1, %rd40;
	@%p8 bra 	$L__BB0_20;
	ld.global.u8 	%rs58, [%rd10];
	bra.uni 	$L__BB0_21;
$L__BB0_20:
	ld.global.u8 	%rs39, [%rd10];
	add.s16 	%rs58, %rs39, 1;
	st.global.u8 	[%rd10], %rs58;
	add.s32 	%r169, %r169, -10;
$L__BB0_21:
	st.global.u8 	[%rd9], %r169;
	add.s32 	%r105, %r163, -3;
	cvt.u64.u32 	%rd43, %r105;
	add.s64 	%rd44, %rd3, %rd43;
	ld.global.s8 	%r106, [%rd44];
	add.s64 	%rd45, %rd2, %rd43;
	ld.global.s8 	%r107, [%rd45];
	cvt.u32.u16 	%r108, %rs58;
	cvt.s32.s8 	%r109, %r108;
	add.s32 	%r110, %r106, %r107;
	add.s32 	%r111, %r110, %r109;
	add.s32 	%r170, %r111, -96;
	setp.gt.s32 	%p9, %r170, 57;
	add.s64 	%rd11, %rd1, %rd43;
	@%p9 bra 	$L__BB0_23;
	ld.global.u8 	%rs59, [%rd11];
	bra.uni 	$L__BB0_24;
$L__BB0_23:
	ld.global.u8 	%rs40, [%rd11];
	add.s16 	%rs59, %rs40, 1;
	st.global.u8 	[%rd11], %rs59;
	add.s32 	%r170, %r170, -10;
$L__BB0_24:
	st.global.u8 	[%rd10], %r170;
	cvt.u64.u32 	%rd46, %r16;
	add.s64 	%rd47, %rd3, %rd46;
	ld.global.s8 	%r112, [%rd47];
	add.s64 	%rd48, %rd2, %rd46;
	ld.global.s8 	%r113, [%rd48];
	cvt.u32.u16 	%r114, %rs59;
	cvt.s32.s8 	%r115, %r114;
	add.s32 	%r116, %r112, %r113;
	add.s32 	%r117, %r116, %r115;
	add.s32 	%r171, %r117, -96;
	setp.lt.s32 	%p10, %r171, 58;
	@%p10 bra 	$L__BB0_26;
	add.s64 	%rd50, %rd1, %rd46;
	ld.global.u8 	%rs41, [%rd50];
	add.s16 	%rs42, %rs41, 1;
	st.global.u8 	[%rd50], %rs42;
	add.s32 	%r171, %r171, -10;
$L__BB0_26:
	st.global.u8 	[%rd11], %r171;
	add.s32 	%r163, %r163, -8;
	add.s32 	%r162, %r162, 8;
	setp.ne.s32 	%p11, %r162, 0;
	@%p11 bra 	$L__BB0_3;
	add.s32 	%r177, %r163, 4;
$L__BB0_28:
	setp.eq.s32 	%p12, %r2, 0;
	@%p12 bra 	$L__BB0_54;
	and.b32  	%r36, %r1, 3;
	setp.lt.u32 	%p13, %r2, 4;
	@%p13 bra 	$L__BB0_42;
	add.s32 	%r118, %r177, -1;
	cvt.u64.u32 	%rd51, %r118;
	add.s64 	%rd52, %rd3, %rd51;
	ld.global.s8 	%r119, [%rd52];
	add.s64 	%rd53, %rd2, %rd51;
	ld.global.s8 	%r120, [%rd53];
	cvt.u64.u32 	%rd54, %r177;
	add.s64 	%rd12, %rd1, %rd54;
	ld.global.s8 	%r121, [%rd12];
	add.s32 	%r122, %r119, %r120;
	add.s32 	%r123, %r122, %r121;
	add.s32 	%r173, %r123, -96;
	setp.gt.s32 	%p14, %r173, 57;
	add.s64 	%rd13, %rd1, %rd51;
	@%p14 bra 	$L__BB0_32;
	ld.global.u8 	%rs60, [%rd13];
	bra.uni 	$L__BB0_33;
$L__BB0_32:
	ld.global.u8 	%rs43, [%rd13];
	add.s16 	%rs60, %rs43, 1;
	st.global.u8 	[%rd13], %rs60;
	add.s32 	%r173, %r173, -10;
$L__BB0_33:
	st.global.u8 	[%rd12], %r173;
	add.s32 	%r124, %r177, -2;
	cvt.u64.u32 	%rd55, %r124;
	add.s64 	%rd56, %rd3, %rd55;
	ld.global.s8 	%r125, [%rd56];
	add.s64 	%rd57, %rd2, %rd55;
	ld.global.s8 	%r126, [%rd57];
	cvt.u32.u16 	%r127, %rs60;
	cvt.s32.s8 	%r128, %r127;
	add.s32 	%r129, %r125, %r126;
	add.s32 	%r130, %r129, %r128;
	add.s32 	%r174, %r130, -96;
	setp.gt.s32 	%p15, %r174, 57;
	add.s64 	%rd14, %rd1, %rd55;
	@%p15 bra 	$L__BB0_35;
	ld.global.u8 	%rs61, [%rd14];
	bra.uni 	$L__BB0_36;
$L__BB0_35:
	ld.global.u8 	%rs44, [%rd14];
	add.s16 	%rs61, %rs44, 1;
	st.global.u8 	[%rd14], %rs61;
	add.s32 	%r174, %r174, -10;
$L__BB0_36:
	st.global.u8 	[%rd13], %r174;
	add.s32 	%r131, %r177, -3;
	cvt.u64.u32 	%rd58, %r131;
	add.s64 	%rd59, %rd3, %rd58;
	ld.global.s8 	%r132, [%rd59];
	add.s64 	%rd60, %rd2, %rd58;
	ld.global.s8 	%r133, [%rd60];
	cvt.u32.u16 	%r134, %rs61;
	cvt.s32.s8 	%r135, %r134;
	add.s32 	%r136, %r132, %r133;
	add.s32 	%r137, %r136, %r135;
	add.s32 	%r175, %r137, -96;
	setp.gt.s32 	%p16, %r175, 57;
	add.s64 	%rd15, %rd1, %rd58;
	@%p16 bra 	$L__BB0_38;
	ld.global.u8 	%rs62, [%rd15];
	bra.uni 	$L__BB0_39;
$L__BB0_38:
	ld.global.u8 	%rs45, [%rd15];
	add.s16 	%rs62, %rs45, 1;
	st.global.u8 	[%rd15], %rs62;
	add.s32 	%r175, %r175, -10;
$L__BB0_39:
	st.global.u8 	[%rd14], %r175;
	add.s32 	%r177, %r177, -4;
	cvt.u64.u32 	%rd61, %r177;
	add.s64 	%rd62, %rd3, %rd61;
	ld.global.s8 	%r138, [%rd62];
	add.s64 	%rd63, %rd2, %rd61;
	ld.global.s8 	%r139, [%rd63];
	cvt.u32.u16 	%r140, %rs62;
	cvt.s32.s8 	%r141, %r140;
	add.s32 	%r142, %r138, %r139;
	add.s32 	%r143, %r142, %r141;
	add.s32 	%r176, %r143, -96;
	setp.lt.s32 	%p17, %r176, 58;
	@%p17 bra 	$L__BB0_41;
	add.s64 	%rd65, %rd1, %rd61;
	ld.global.u8 	%rs46, [%rd65];
	add.s16 	%rs47, %rs46, 1;
	st.global.u8 	[%rd65], %rs47;
	add.s32 	%r176, %r176, -10;
$L__BB0_41:
	st.global.u8 	[%rd15], %r176;
$L__BB0_42:
	setp.eq.s32 	%p18, %r36, 0;
	@%p18 bra 	$L__BB0_54;
	setp.eq.s32 	%p19, %r36, 1;
	@%p19 bra 	$L__BB0_50;
	add.s32 	%r144, %r177, -1;
	cvt.u64.u32 	%rd66, %r144;
	add.s64 	%rd67, %rd3, %rd66;
	ld.global.s8 	%r145, [%rd67];
	add.s64 	%rd68, %rd2, %rd66;
	ld.global.s8 	%r146, [%rd68];
	cvt.u64.u32 	%rd69, %r177;
	add.s64 	%rd16, %rd1, %rd69;
	ld.global.s8 	%r147, [%rd16];
	add.s32 	%r148, %r145, %r146;
	add.s32 	%r149, %r148, %r147;
	add.s32 	%r178, %r149, -96;
	setp.gt.s32 	%p20, %r178, 57;
	add.s64 	%rd17, %rd1, %rd66;
	@%p20 bra 	$L__BB0_46;
	ld.global.u8 	%rs63, [%rd17];
	bra.uni 	$L__BB0_47;
$L__BB0_46:
	ld.global.u8 	%rs48, [%rd17];
	add.s16 	%rs63, %rs48, 1;
	st.global.u8 	[%rd17], %rs63;
	add.s32 	%r178, %r178, -10;
$L__BB0_47:
	st.global.u8 	[%rd16], %r178;
	add.s32 	%r177, %r177, -2;
	cvt.u64.u32 	%rd70, %r177;
	add.s64 	%rd71, %rd3, %rd70;
	ld.global.s8 	%r150, [%rd71];
	add.s64 	%rd72, %rd2, %rd70;
	ld.global.s8 	%r151, [%rd72];
	cvt.u32.u16 	%r152, %rs63;
	cvt.s32.s8 	%r153, %r152;
	add.s32 	%r154, %r150, %r151;
	add.s32 	%r155, %r154, %r153;
	add.s32 	%r179, %r155, -96;
	setp.lt.s32 	%p21, %r179, 58;
	@%p21 bra 	$L__BB0_49;
	add.s64 	%rd74, %rd1, %rd70;
	ld.global.u8 	%rs49, [%rd74];
	add.s16 	%rs50, %rs49, 1;
	st.global.u8 	[%rd74], %rs50;
	add.s32 	%r179, %r179, -10;
$L__BB0_49:
	st.global.u8 	[%rd17], %r179;
$L__BB0_50:
	and.b32  	%r156, %r1, 1;
	setp.eq.b32 	%p22, %r156, 1;
	not.pred 	%p23, %p22;
	@%p23 bra 	$L__BB0_54;
	add.s32 	%r59, %r177, -1;
	cvt.u64.u32 	%rd75, %r59;
	add.s64 	%rd76, %rd3, %rd75;
	ld.global.s8 	%r157, [%rd76];
	add.s64 	%rd77, %rd2, %rd75;
	ld.global.s8 	%r158, [%rd77];
	cvt.u64.u32 	%rd78, %r177;
	add.s64 	%rd18, %rd1, %rd78;
	ld.global.s8 	%r159, [%rd18];
	add.s32 	%r160, %r157, %r158;
	add.s32 	%r161, %r160, %r159;
	add.s32 	%r181, %r161, -96;
	setp.lt.s32 	%p24, %r181, 58;
	@%p24 bra 	$L__BB0_53;
	add.s64 	%rd80, %rd1, %rd75;
	ld.global.u8 	%rs51, [%rd80];
	add.s16 	%rs52, %rs51, 1;
	st.global.u8 	[%rd80], %rs52;
	add.s32 	%r181, %r181, -10;
$L__BB0_53:
	st.global.u8 	[%rd18], %r181;
$L__BB0_54:
	ret;

}


// ===== COMPILED SASS (sm_100) =====

	.target	sm_100

	.elftype	@"ET_EXEC"


//--------------------- .note.nv.tkinfo           --------------------------
	.section	.note.nv.tkinfo,"",@"SHT_NOTE"
	.sectionflags	@"SHF_NOTE_NV_TKINFO"
	.tkinfo
        /*0018*/ 	.word	0x00000002
        /*0030*/ 	.string	""
        /*0030*/ 	.string	"ptxas"
        /*0030*/ 	.string	"Cuda compilation tools, release 13.0, V13.0.88"
        /*0030*/ 	.string	"Build cuda_13.0.r13.0/compiler.36424714_0"
        /*0030*/ 	.string	"-arch sm_100 -m 64 "



//--------------------- .note.nv.cuinfo           --------------------------
	.section	.note.nv.cuinfo,"",@"SHT_NOTE"
	.sectionflags	@"SHF_NOTE_NV_CUINFO"
        /*0018*/ 	.short	0x0002
        /*001a*/ 	.short	0x0064
        /*001c*/ 	.short	0x0082
	.zero		2


//--------------------- .nv.info                  --------------------------
	.section	.nv.info,"",@"SHT_CUDA_INFO"
	.align	4


	//----- nvinfo : EIATTR_REGCOUNT
	.align		4
        /*0000*/ 	.byte	0x04, 0x2f
        /*0002*/ 	.short	(.L_1 - .L_0)
	.align		4
.L_0:
        /*0004*/ 	.word	index@(_Z8test_addPcPibS_S0_bS_S0_b)
        /*0008*/ 	.word	0x00000018


	//----- nvinfo : EIATTR_FRAME_SIZE
	.align		4
.L_1:
        /*000c*/ 	.byte	0x04, 0x11
        /*000e*/ 	.short	(.L_3 - .L_2)
	.align		4
.L_2:
        /*0010*/ 	.word	index@(_Z8test_addPcPibS_S0_bS_S0_b)
        /*0014*/ 	.word	0x00000000


	//----- nvinfo : EIATTR_MIN_STACK_SIZE
	.align		4
.L_3:
        /*0018*/ 	.byte	0x04, 0x12
        /*001a*/ 	.short	(.L_5 - .L_4)
	.align		4
.L_4:
        /*001c*/ 	.word	index@(_Z8test_addPcPibS_S0_bS_S0_b)
        /*0020*/ 	.word	0x00000000
.L_5:


//--------------------- .nv.compat                --------------------------
	.section	.nv.compat,"",@"SHT_CUDA_COMPAT_INFO"
	.align	4
        /*0000*/ 	.byte	0x02, 0x09, 0x00, 0x00, 0x02, 0x02, 0x01, 0x00, 0x02, 0x05, 0x05, 0x00, 0x03, 0x07, 0x01, 0x01
        /*0010*/ 	.byte	0x02, 0x03, 0x00, 0x00, 0x02, 0x06, 0x01, 0x00, 0x04, 0x0b, 0x08, 0x00, 0x09, 0x00, 0x00, 0x00
        /*0020*/ 	.byte	0x00, 0x00, 0x00, 0x00


//--------------------- .nv.info._Z8test_addPcPibS_S0_bS_S0_b --------------------------
	.section	.nv.info._Z8test_addPcPibS_S0_bS_S0_b,"",@"SHT_CUDA_INFO"
	.sectionflags	@""
	.align	4


	//----- nvinfo : EIATTR_CUDA_API_VERSION
	.align		4
        /*0000*/ 	.byte	0x04, 0x37
        /*0002*/ 	.short	(.L_7 - .L_6)
.L_6:
        /*0004*/ 	.word	0x00000082


	//----- nvinfo : EIATTR_KPARAM_INFO
	.align		4
.L_7:
        /*0008*/ 	.byte	0x04, 0x17
        /*000a*/ 	.short	(.L_9 - .L_8)
.L_8:
        /*000c*/ 	.word	0x00000000
        /*0010*/ 	.short	0x0008
        /*0012*/ 	.short	0x0040
        /*0014*/ 	.byte	0x00, 0xf0, 0x05, 0x00


	//----- nvinfo : EIATTR_KPARAM_INFO
	.align		4
.L_9:
        /*0018*/ 	.byte	0x04, 0x17
        /*001a*/ 	.short	(.L_11 - .L_10)
.L_10:
        /*001c*/ 	.word	0x00000000
        /*0020*/ 	.short	0x0007
        /*0022*/ 	.short	0x0038
        /*0024*/ 	.byte	0x00, 0xf5, 0x21, 0x00


	//----- nvinfo : EIATTR_KPARAM_INFO
	.align		4
.L_11:
        /*0028*/ 	.byte	0x04, 0x17
        /*002a*/ 	.short	(.L_13 - .L_12)
.L_12:
        /*002c*/ 	.word	0x00000000
        /*0030*/ 	.short	0x0006
        /*0032*/ 	.short	0x0030
        /*0034*/ 	.byte	0x00, 0xf5, 0x21, 0x00


	//----- nvinfo : EIATTR_KPARAM_INFO
	.align		4
.L_13:
        /*0038*/ 	.byte	0x04, 0x17
        /*003a*/ 	.short	(.L_15 - .L_14)
.L_14:
        /*003c*/ 	.word	0x00000000
        /*0040*/ 	.short	0x0005
        /*0042*/ 	.short	0x0028
        /*0044*/ 	.byte	0x00, 0xf0, 0x05, 0x00


	//----- nvinfo : EIATTR_KPARAM_INFO
	.align		4
.L_15:
        /*0048*/ 	.byte	0x04, 0x17
        /*004a*/ 	.short	(.L_17 - .L_16)
.L_16:
        /*004c*/ 	.word	0x00000000
        /*0050*/ 	.short	0x0004
        /*0052*/ 	.short	0x0020
        /*0054*/ 	.byte	0x00, 0xf5, 0x21, 0x00


	//----- nvinfo : EIATTR_KPARAM_INFO
	.align		4
.L_17:
        /*0058*/ 	.byte	0x04, 0x17
        /*005a*/ 	.short	(.L_19 - .L_18)
.L_18:
        /*005c*/ 	.word	0x00000000
        /*0060*/ 	.short	0x0003
        /*0062*/ 	.short	0x0018
        /*0064*/ 	.byte	0x00, 0xf5, 0x21, 0x00


	//----- nvinfo : EIATTR_KPARAM_INFO
	.align		4
.L_19:
        /*0068*/ 	.byte	0x04, 0x17
        /*006a*/ 	.short	(.L_21 - .L_20)
.L_20:
        /*006c*/ 	.word	0x00000000
        /*0070*/ 	.short	0x0002
        /*0072*/ 	.short	0x0010
        /*0074*/ 	.byte	0x00, 0xf0, 0x05, 0x00


	//----- nvinfo : EIATTR_KPARAM_INFO
	.align		4
.L_21:
        /*0078*/ 	.byte	0x04, 0x17
        /*007a*/ 	.short	(.L_23 - .L_22)
.L_22:
        /*007c*/ 	.word	0x00000000
        /*0080*/ 	.short	0x0001
        /*0082*/ 	.short	0x0008
        /*0084*/ 	.byte	0x00, 0xf5, 0x21, 0x00


	//----- nvinfo : EIATTR_KPARAM_INFO
	.align		4
.L_23:
        /*0088*/ 	.byte	0x04, 0x17
        /*008a*/ 	.short	(.L_25 - .L_24)
.L_24:
        /*008c*/ 	.word	0x00000000
        /*0090*/ 	.short	0x0000
        /*0092*/ 	.short	0x0000
        /*0094*/ 	.byte	0x00, 0xf5, 0x21, 0x00


	//----- nvinfo : EIATTR_SPARSE_MMA_MASK
	.align		4
.L_25:
        /*0098*/ 	.byte	0x03, 0x50
        /*009a*/ 	.short	0x0000


	//----- nvinfo : EIATTR_MAXREG_COUNT
	.align		4
        /*009c*/ 	.byte	0x03, 0x1b
        /*009e*/ 	.short	0x00ff


	//----- nvinfo : EIATTR_MERCURY_ISA_VERSION
	.align		4
        /*00a0*/ 	.byte	0x03, 0x5f
        /*00a2*/ 	.short	0x0101


	//----- nvinfo : EIATTR_VRC_CTA_INIT_COUNT
	.align		4
        /*00a4*/ 	.byte	0x02, 0x4a
	.zero		1
	.zero		1


	//----- nvinfo : EIATTR_EXIT_INSTR_OFFSETS
	.align		4
        /*00a8*/ 	.byte	0x04, 0x1c
        /*00aa*/ 	.short	(.L_27 - .L_26)


	//   ....[0]....
.L_26:
        /*00ac*/ 	.word	0x00000050


	//   ....[1]....
        /*00b0*/ 	.word	0x00000b50


	//   ....[2]....
        /*00b4*/ 	.word	0x000010e0


	//   ....[3]....
        /*00b8*/ 	.word	0x000013f0


	//   ....[4]....
        /*00bc*/ 	.word	0x00001580


	//----- nvinfo : EIATTR_CBANK_PARAM_SIZE
	.align		4
.L_27:
        /*00c0*/ 	.byte	0x03, 0x19
        /*00c2*/ 	.short	0x0041


	//----- nvinfo : EIATTR_PARAM_CBANK
	.align		4
        /*00c4*/ 	.byte	0x04, 0x0a
        /*00c6*/ 	.short	(.L_29 - .L_28)
	.align		4
.L_28:
        /*00c8*/ 	.word	index@(.nv.constant0._Z8test_addPcPibS_S0_bS_S0_b)
        /*00cc*/ 	.short	0x0380
        /*00ce*/ 	.short	0x0041


	//----- nvinfo : EIATTR_SW_WAR
	.align		4
.L_29:
        /*00d0*/ 	.byte	0x04, 0x36
        /*00d2*/ 	.short	(.L_31 - .L_30)
.L_30:
        /*00d4*/ 	.word	0x00000008
.L_31:


//--------------------- .nv.callgraph             --------------------------
	.section	.nv.callgraph,"",@"SHT_CUDA_CALLGRAPH"
	.align	4
	.sectionentsize	8
	.align		4
        /*0000*/ 	.word	0x00000000
	.align		4
        /*0004*/ 	.word	0xffffffff
	.align		4
        /*0008*/ 	.word	0x00000000
	.align		4
        /*000c*/ 	.word	0xfffffffe
	.align		4
        /*0010*/ 	.word	0x00000000
	.align		4
        /*0014*/ 	.word	0xfffffffd
	.align		4
        /*0018*/ 	.word	0x00000000
	.align		4
        /*001c*/ 	.word	0xfffffffc


//--------------------- .text._Z8test_addPcPibS_S0_bS_S0_b --------------------------
	.section	.text._Z8test_addPcPibS_S0_bS_S0_b,"ax",@progbits
	.align	128
        .global         _Z8test_addPcPibS_S0_bS_S0_b
        .type           _Z8test_addPcPibS_S0_bS_S0_b,@function
        .size           _Z8test_addPcPibS_S0_bS_S0_b,(.L_x_8 - _Z8test_addPcPibS_S0_bS_S0_b)
        .other          _Z8test_addPcPibS_S0_bS_S0_b,@"STO_CUDA_ENTRY STV_DEFAULT"
_Z8test_addPcPibS_S0_bS_S0_b:
.text._Z8test_addPcPibS_S0_bS_S0_b:
[----:B------:R-:W-:Y:S08]  /*0000*/  LDC R1, c[0x0][0x37c] ;  /* 0x0000df00ff017b82 */ /* 0x000ff00000000800 */
[----:B------:R-:W0:Y:S01]  /*0010*/  LDC.64 R2, c[0x0][0x388] ;  /* 0x0000e200ff027b82 */ /* 0x000e220000000a00 */
[----:B------:R-:W0:Y:S02]  /*0020*/  LDCU.64 UR4, c[0x0][0x358] ;  /* 0x00006b00ff0477ac */ /* 0x000e240008000a00 */
[----:B0-----:R-:W2:Y:S02]  /*0030*/  LDG.E R0, desc[UR4][R2.64] ;  /* 0x0000000402007981 */ /* 0x001ea4000c1e1900 */
[----:B--2---:R-:W-:-:S13]  /*0040*/  ISETP.GE.AND P0, PT, R0, 0x1, PT ;  /* 0x000000010000780c */ /* 0x004fda0003f06270 */
[----:B------:R-:W-:Y:S05]  /*0050*/  @!P0 EXIT ;  /* 0x000000000000894d */ /* 0x000fea0003800000 */
[C---:B------:R-:W-:Y:S01]  /*0060*/  ISETP.GE.U32.AND P0, PT, R0.reuse, 0x8, PT ;  /* 0x000000080000780c */ /* 0x040fe20003f06070 */
[----:B------:R-:W-:Y:S01]  /*0070*/  IMAD.MOV.U32 R2, RZ, RZ, R0 ;  /* 0x000000ffff027224 */ /* 0x000fe200078e0000 */
[----:B------:R-:W-:-:S11]  /*0080*/  LOP3.LUT R14, R0, 0x7, RZ, 0xc0, !PT ;  /* 0x00000007000e7812 */ /* 0x000fd600078ec0ff */
[----:B------:R-:W-:Y:S05]  /*0090*/  @!P0 BRA `(.L_x_0) ;  /* 0x0000000800a88947 */ /* 0x000fea0003800000 */
[C---:B------:R-:W-:Y:S01]  /*00a0*/  LOP3.LUT R3, R0.reuse, 0x7ffffff8, RZ, 0xc0, !PT ;  /* 0x7ffffff800037812 */ /* 0x040fe200078ec0ff */
[----:B------:R-:W-:Y:S01]  /*00b0*/  VIADD R2, R0, 0xfffffffc ;  /* 0xfffffffc00027836 */ /* 0x000fe20000000000 */
[----:B------:R-:W0:Y:S03]  /*00c0*/  LDCU.64 UR6, c[0x0][0x380] ;  /* 0x00007000ff0677ac */ /* 0x000e260008000a00 */
[----:B------:R-:W-:Y:S01]  /*00d0*/  IMAD.MOV R3, RZ, RZ, -R3 ;  /* 0x000000ffff037224 */ /* 0x000fe200078e0a03 */
[----:B------:R-:W1:Y:S01]  /*00e0*/  LDCU.64 UR8, c[0x0][0x398] ;  /* 0x00007300ff0877ac */ /* 0x000e620008000a00 */
[----:B------:R-:W2:Y:S05]  /*00f0*/  LDCU.64 UR10, c[0x0][0x3b0] ;  /* 0x00007600ff0a77ac */ /* 0x000eaa0008000a00 */
.L_x_1:
[C---:B---3--:R-:W-:Y:S02]  /*0100*/  VIADD R6, R2.reuse, 0x3 ;  /* 0x0000000302067836 */ /* 0x048fe40000000000 */
[----:B------:R-:W-:-:S03]  /*0110*/  VIADD R4, R2, 0x4 ;  /* 0x0000000402047836 */ /* 0x000fc60000000000 */
[C---:B-1----:R-:W-:Y:S02]  /*0120*/  IADD3 R10, P1, PT, R6.reuse, UR8, RZ ;  /* 0x00000008060a7c10 */ /* 0x042fe4000ff3e0ff */
[----:B0-----:R-:W-:Y:S02]  /*0130*/  IADD3 R8, P0, PT, R6, UR6, RZ ;  /* 0x0000000606087c10 */ /* 0x001fe4000ff1e0ff */
[----:B--2---:R-:W-:Y:S01]  /*0140*/  IADD3 R4, P2, PT, R4, UR10, RZ ;  /* 0x0000000a04047c10 */ /* 0x004fe2000ff5e0ff */
[----:B------:R-:W-:Y:S02]  /*0150*/  IMAD.X R11, RZ, RZ, UR9, P1 ;  /* 0x00000009ff0b7e24 */ /* 0x000fe400088e06ff */
[----:B------:R-:W-:Y:S02]  /*0160*/  IMAD.X R9, RZ, RZ, UR7, P0 ;  /* 0x00000007ff097e24 */ /* 0x000fe400080e06ff */
[----:B------:R-:W-:Y:S02]  /*0170*/  IMAD.X R5, RZ, RZ, UR11, P2 ;  /* 0x0000000bff057e24 */ /* 0x000fe400090e06ff */
[----:B------:R-:W2:Y:S04]  /*0180*/  LDG.E.S8 R11, desc[UR4][R10.64] ;  /* 0x000000040a0b7981 */ /* 0x000ea8000c1e1300 */
[----:B------:R-:W2:Y:S04]  /*0190*/  LDG.E.S8 R8, desc[UR4][R8.64] ;  /* 0x0000000408087981 */ /* 0x000ea8000c1e1300 */
[----:B------:R-:W2:Y:S01]  /*01a0*/  LDG.E.S8 R12, desc[UR4][R4.64] ;  /* 0x00000004040c7981 */ /* 0x000ea2000c1e1300 */
[----:B------:R-:W-:-:S05]  /*01b0*/  IADD3 R6, P0, PT, R6, UR10, RZ ;  /* 0x0000000a06067c10 */ /* 0x000fca000ff1e0ff */
[----:B------:R-:W-:-:S05]  /*01c0*/  IMAD.X R7, RZ, RZ, UR11, P0 ;  /* 0x0000000bff077e24 */ /* 0x000fca00080e06ff */
[----:B------:R-:W3:Y:S01]  /*01d0*/  LDG.E.U8 R19, desc[UR4][R6.64] ;  /* 0x0000000406137981 */ /* 0x000ee2000c1e1100 */
[----:B------:R-:W-:-:S05]  /*01e0*/  VIADD R18, R2, 0x2 ;  /* 0x0000000202127836 */ /* 0x000fca0000000000 */
[----:B------:R-:W-:-:S05]  /*01f0*/  IADD3 R16, P2, PT, R18, UR8, RZ ;  /* 0x0000000812107c10 */ /* 0x000fca000ff5e0ff */
[----:B------:R-:W-:Y:S01]  /*0200*/  IMAD.X R17, RZ, RZ, UR9, P2 ;  /* 0x00000009ff117e24 */ /* 0x000fe200090e06ff */
[----:B--2---:R-:W-:-:S05]  /*0210*/  IADD3 R12, PT, PT, R12, R8, R11 ;  /* 0x000000080c0c7210 */ /* 0x004fca0007ffe00b */
[----:B------:R-:W-:-:S05]  /*0220*/  VIADD R15, R12, 0xffffffa0 ;  /* 0xffffffa00c0f7836 */ /* 0x000fca0000000000 */
[----:B------:R-:W-:Y:S02]  /*0230*/  ISETP.GT.AND P0, PT, R15, 0x39, PT ;  /* 0x000000390f00780c */ /* 0x000fe40003f04270 */
[----:B------:R-:W-:-:S05]  /*0240*/  IADD3 R12, P1, PT, R18, UR6, RZ ;  /* 0x00000006120c7c10 */ /* 0x000fca000ff3e0ff */
[----:B------:R-:W-:-:S06]  /*0250*/  IMAD.X R13, RZ, RZ, UR7, P1 ;  /* 0x00000007ff0d7e24 */ /* 0x000fcc00088e06ff */
[----:B---3--:R-:W-:Y:S02]  /*0260*/  @P0 VIADD R19, R19, 0x1 ;  /* 0x0000000113130836 */ /* 0x008fe40000000000 */
[----:B------:R-:W-:-:S03]  /*0270*/  @P0 VIADD R15, R15, 0xfffffff6 ;  /* 0xfffffff60f0f0836 */ /* 0x000fc60000000000 */
[----:B------:R-:W-:Y:S04]  /*0280*/  @P0 STG.E.U8 desc[UR4][R6.64], R19 ;  /* 0x0000001306000986 */ /* 0x000fe8000c101104 */
[----:B------:R0:W-:Y:S04]  /*0290*/  STG.E.U8 desc[UR4][R4.64], R15 ;  /* 0x0000000f04007986 */ /* 0x0001e8000c101104 */
[----:B------:R-:W2:Y:S04]  /*02a0*/  LDG.E.S8 R12, desc[UR4][R12.64] ;  /* 0x000000040c0c7981 */ /* 0x000ea8000c1e1300 */
[----:B------:R-:W2:Y:S01]  /*02b0*/  LDG.E.S8 R17, desc[UR4][R16.64] ;  /* 0x0000000410117981 */ /* 0x000ea2000c1e1300 */
[----:B------:R-:W-:-:S04]  /*02c0*/  LOP3.LUT R8, R19, 0xffff, RZ, 0xc0, !PT ;  /* 0x0000ffff13087812 */ /* 0x000fc800078ec0ff */
[----:B------:R-:W-:-:S04]  /*02d0*/  PRMT R8, R8, 0x8880, RZ ;  /* 0x0000888008087816 */ /* 0x000fc800000000ff */
[----:B--2---:R-:W-:-:S05]  /*02e0*/  IADD3 R8, PT, PT, R8, R12, R17 ;  /* 0x0000000c08087210 */ /* 0x004fca0007ffe011 */
[----:B------:R-:W-:Y:S01]  /*02f0*/  VIADD R21, R8, 0xffffffa0 ;  /* 0xffffffa008157836 */ /* 0x000fe20000000000 */
[----:B------:R-:W-:-:S04]  /*0300*/  IADD3 R8, P1, PT, R18, UR10, RZ ;  /* 0x0000000a12087c10 */ /* 0x000fc8000ff3e0ff */
[----:B------:R-:W-:Y:S01]  /*0310*/  ISETP.GT.AND P0, PT, R21, 0x39, PT ;  /* 0x000000391500780c */ /* 0x000fe20003f04270 */
[----:B------:R-:W-:-:S12]  /*0320*/  IMAD.X R9, RZ, RZ, UR11, P1 ;  /* 0x0000000bff097e24 */ /* 0x000fd800088e06ff */
[----:B0-----:R-:W2:Y:S04]  /*0330*/  @!P0 LDG.E.U8 R15, desc[UR4][R8.64] ;  /* 0x00000004080f8981 */ /* 0x001ea8000c1e1100 */
[----:B------:R-:W3:Y:S01]  /*0340*/  @P0 LDG.E.U8 R5, desc[UR4][R8.64] ;  /* 0x0000000408050981 */ /* 0x000ee2000c1e1100 */
[----:B------:R-:W-:-:S05]  /*0350*/  VIADD R4, R2, 0x1 ;  /* 0x0000000102047836 */ /* 0x000fca0000000000 */
[C---:B------:R-:W-:Y:S02]  /*0360*/  IADD3 R12, P2, PT, R4.reuse, UR8, RZ ;  /* 0x00000008040c7c10 */ /* 0x040fe4000ff5e0ff */
[----:B------:R-:W-:Y:S01]  /*0370*/  IADD3 R10, P1, PT, R4, UR6, RZ ;  /* 0x00000006040a7c10 */ /* 0x000fe2000ff3e0ff */
[----:B------:R-:W-:Y:S02]  /*0380*/  @P0 VIADD R21, R21, 0xfffffff6 ;  /* 0xfffffff615150836 */ /* 0x000fe40000000000 */
[----:B------:R-:W-:Y:S02]  /*0390*/  IMAD.X R13, RZ, RZ, UR9, P2 ;  /* 0x00000009ff0d7e24 */ /* 0x000fe400090e06ff */
[----:B------:R-:W-:Y:S02]  /*03a0*/  IMAD.X R11, RZ, RZ, UR7, P1 ;  /* 0x00000007ff0b7e24 */ /* 0x000fe400088e06ff */
[----:B---3--:R-:W-:-:S05]  /*03b0*/  @P0 VIADD R15, R5, 0x1 ;  /* 0x00000001050f0836 */ /* 0x008fca0000000000 */
[----:B------:R0:W-:Y:S04]  /*03c0*/  @P0 STG.E.U8 desc[UR4][R8.64], R15 ;  /* 0x0000000f08000986 */ /* 0x0001e8000c101104 */
[----:B------:R1:W-:Y:S04]  /*03d0*/  STG.E.U8 desc[UR4][R6.64], R21 ;  /* 0x0000001506007986 */ /* 0x0003e8000c101104 */
[----:B------:R-:W3:Y:S04]  /*03e0*/  LDG.E.S8 R10, desc[UR4][R10.64] ;  /* 0x000000040a0a7981 */ /* 0x000ee8000c1e1300 */
[----:B------:R-:W3:Y:S01]  /*03f0*/  LDG.E.S8 R13, desc[UR4][R12.64] ;  /* 0x000000040c0d7981 */ /* 0x000ee2000c1e1300 */
[----:B--2---:R-:W-:-:S04]  /*0400*/  LOP3.LUT R5, R15, 0xffff, RZ, 0xc0, !PT ;  /* 0x0000ffff0f057812 */ /* 0x004fc800078ec0ff */
[----:B------:R-:W-:Y:S02]  /*0410*/  PRMT R5, R5, 0x8880, RZ ;  /* 0x0000888005057816 */ /* 0x000fe400000000ff */
[----:B------:R-:W-:Y:S02]  /*0420*/  IADD3 R4, P1, PT, R4, UR10, RZ ;  /* 0x0000000a04047c10 */ /* 0x000fe4000ff3e0ff */
[----:B---3--:R-:W-:-:S05]  /*0430*/  IADD3 R5, PT, PT, R5, R10, R13 ;  /* 0x0000000a05057210 */ /* 0x008fca0007ffe00d */
[----:B------:R-:W-:-:S05]  /*0440*/  VIADD R17, R5, 0xffffffa0 ;  /* 0xffffffa005117836 */ /* 0x000fca0000000000 */
[----:B------:R-:W-:Y:S01]  /*0450*/  ISETP.GT.AND P0, PT, R17, 0x39, PT ;  /* 0x000000391100780c */ /* 0x000fe20003f04270 */
[----:B------:R-:W-:-:S12]  /*0460*/  IMAD.X R5, RZ, RZ, UR11, P1 ;  /* 0x0000000bff057e24 */ /* 0x000fd800088e06ff */
[----:B0-----:R-:W2:Y:S04]  /*0470*/  @!P0 LDG.E.U8 R15, desc[UR4][R4.64] ;  /* 0x00000004040f8981 */ /* 0x001ea8000c1e1100 */
[----:B-1----:R-:W3:Y:S01]  /*0480*/  @P0 LDG.E.U8 R6, desc[UR4][R4.64] ;  /* 0x0000000404060981 */ /* 0x002ee2000c1e1100 */
[C---:B------:R-:W-:Y:S02]  /*0490*/  IADD3 R12, P2, PT, R2.reuse, UR8, RZ ;  /* 0x00000008020c7c10 */ /* 0x040fe4000ff5e0ff */
[----:B------:R-:W-:Y:S01]  /*04a0*/  IADD3 R10, P1, PT, R2, UR6, RZ ;  /* 0x00000006020a7c10 */ /* 0x000fe2000ff3e0ff */
[----:B------:R-:W-:Y:S02]  /*04b0*/  @P0 VIADD R17, R17, 0xfffffff6 ;  /* 0xfffffff611110836 */ /* 0x000fe40000000000 */
[----:B------:R-:W-:-:S02]  /*04c0*/  IMAD.X R13, RZ, RZ, UR9, P2 ;  /* 0x00000009ff0d7e24 */ /* 0x000fc400090e06ff */
[----:B------:R-:W-:Y:S02]  /*04d0*/  IMAD.X R11, RZ, RZ, UR7, P1 ;  /* 0x00000007ff0b7e24 */ /* 0x000fe400088e06ff */
[----:B---3--:R-:W-:-:S05]  /*04e0*/  @P0 VIADD R15, R6, 0x1 ;  /* 0x00000001060f0836 */ /* 0x008fca0000000000 */
[----:B------:R0:W-:Y:S04]  /*04f0*/  @P0 STG.E.U8 desc[UR4][R4.64], R15 ;  /* 0x0000000f04000986 */ /* 0x0001e8000c101104 */
[----:B------:R1:W-:Y:S04]  /*0500*/  STG.E.U8 desc[UR4][R8.64], R17 ;  /* 0x0000001108007986 */ /* 0x0003e8000c101104 */
[----:B------:R-:W3:Y:S04]  /*0510*/  LDG.E.S8 R10, desc[UR4][R10.64] ;  /* 0x000000040a0a7981 */ /* 0x000ee8000c1e1300 */
[----:B------:R-:W3:Y:S01]  /*0520*/  LDG.E.S8 R13, desc[UR4][R12.64] ;  /* 0x000000040c0d7981 */ /* 0x000ee2000c1e1300 */
[----:B--2---:R-:W-:-:S04]  /*0530*/  LOP3.LUT R6, R15, 0xffff, RZ, 0xc0, !PT ;  /* 0x0000ffff0f067812 */ /* 0x004fc800078ec0ff */
[----:B------:R-:W-:-:S04]  /*0540*/  PRMT R6, R6, 0x8880, RZ ;  /* 0x0000888006067816 */ /* 0x000fc800000000ff */
[----:B---3--:R-:W-:-:S05]  /*0550*/  IADD3 R6, PT, PT, R6, R10, R13 ;  /* 0x0000000a06067210 */ /* 0x008fca0007ffe00d */
[----:B------:R-:W-:Y:S01]  /*0560*/  VIADD R19, R6, 0xffffffa0 ;  /* 0xffffffa006137836 */ /* 0x000fe20000000000 */
[----:B------:R-:W-:-:S04]  /*0570*/  IADD3 R6, P1, PT, R2, UR10, RZ ;  /* 0x0000000a02067c10 */ /* 0x000fc8000ff3e0ff */
[----:B------:R-:W-:Y:S01]  /*0580*/  ISETP.GT.AND P0, PT, R19, 0x39, PT ;  /* 0x000000391300780c */ /* 0x000fe20003f04270 */
[----:B------:R-:W-:-:S12]  /*0590*/  IMAD.X R7, RZ, RZ, UR11, P1 ;  /* 0x0000000bff077e24 */ /* 0x000fd800088e06ff */
[----:B0-----:R-:W2:Y:S04]  /*05a0*/  @!P0 LDG.E.U8 R15, desc[UR4][R6.64] ;  /* 0x00000004060f8981 */ /* 0x001ea8000c1e1100 */
[----:B-1----:R-:W3:Y:S01]  /*05b0*/  @P0 LDG.E.U8 R9, desc[UR4][R6.64] ;  /* 0x0000000406090981 */ /* 0x002ee2000c1e1100 */
        /* <DEDUP_REMOVED lines=24> */
[----:B------:R-:W-:Y:S01]  /*0740*/  IMAD.X R11, RZ, RZ, UR7, P1 ;  /* 0x00000007ff0b7e24 */ /* 0x000fe200088e06ff */
[----:B------:R-:W-:Y:S01]  /*0750*/  IADD3.X R13, PT, PT, RZ, UR9, RZ, P2, !PT ;  /* 0x00000009ff0d7c10 */ /* 0x000fe200097fe4ff */
        /* <DEDUP_REMOVED lines=41> */
[----:B------:R-:W-:Y:S04]  /*09f0*/  @P0 STG.E.U8 desc[UR4][R6.64], R15 ;  /* 0x0000000f06000986 */ /* 0x000fe8000c101104 */
[----:B------:R0:W-:Y:S04]  /*0a00*/  STG.E.U8 desc[UR4][R4.64], R17 ;  /* 0x0000001104007986 */ /* 0x0001e8000c101104 */
[----:B------:R-:W3:Y:S04]  /*0a10*/  LDG.E.S8 R10, desc[UR4][R10.64] ;  /* 0x000000040a0a7981 */ /* 0x000ee8000c1e1300 */
[----:B------:R-:W3:Y:S01]  /*0a20*/  LDG.E.S8 R13, desc[UR4][R12.64] ;  /* 0x000000040c0d7981 */ /* 0x000ee2000c1e1300 */
[----:B--2---:R-:W-:-:S04]  /*0a30*/  LOP3.LUT R8, R15, 0xffff, RZ, 0xc0, !PT ;  /* 0x0000ffff0f087812 */ /* 0x004fc800078ec0ff */
[----:B------:R-:W-:-:S04]  /*0a40*/  PRMT R8, R8, 0x8880, RZ ;  /* 0x0000888008087816 */ /* 0x000fc800000000ff */
[----:B---3--:R-:W-:-:S05]  /*0a50*/  IADD3 R8, PT, PT, R8, R10, R13 ;  /* 0x0000000a08087210 */ /* 0x008fca0007ffe00d */
[----:B------:R-:W-:-:S05]  /*0a60*/  VIADD R19, R8, 0xffffffa0 ;  /* 0xffffffa008137836 */ /* 0x000fca0000000000 */
[----:B------:R-:W-:-:S13]  /*0a70*/  ISETP.GE.AND P0, PT, R19, 0x3a, PT ;  /* 0x0000003a1300780c */ /* 0x000fda0003f06270 */
[----:B------:R-:W-:-:S05]  /*0a80*/  @P0 IADD3 R8, P1, PT, R9, UR10, RZ ;  /* 0x0000000a09080c10 */ /* 0x000fca000ff3e0ff */
[----:B------:R-:W-:-:S05]  /*0a90*/  @P0 IMAD.X R9, RZ, RZ, UR11, P1 ;  /* 0x0000000bff090e24 */ /* 0x000fca00088e06ff */
[----:B0-----:R-:W2:Y:S01]  /*0aa0*/  @P0 LDG.E.U8 R4, desc[UR4][R8.64] ;  /* 0x0000000408040981 */ /* 0x001ea2000c1e1100 */
[----:B------:R-:W-:Y:S02]  /*0ab0*/  VIADD R3, R3, 0x8 ;  /* 0x0000000803037836 */ /* 0x000fe40000000000 */
[----:B------:R-:W-:Y:S02]  /*0ac0*/  @P0 VIADD R19, R19, 0xfffffff6 ;  /* 0xfffffff613130836 */ /* 0x000fe40000000000 */
[----:B------:R-:W-:Y:S02]  /*0ad0*/  VIADD R2, R2, 0xfffffff8 ;  /* 0xfffffff802027836 */ /* 0x000fe40000000000 */
[----:B--2---:R-:W-:-:S05]  /*0ae0*/  @P0 VIADD R5, R4, 0x1 ;  /* 0x0000000104050836 */ /* 0x004fca0000000000 */
[----:B------:R3:W-:Y:S01]  /*0af0*/  @P0 STG.E.U8 desc[UR4][R8.64], R5 ;  /* 0x0000000508000986 */ /* 0x0007e2000c101104 */
[----:B------:R-:W-:-:S03]  /*0b00*/  ISETP.NE.AND P0, PT, R3, RZ, PT ;  /* 0x000000ff0300720c */ /* 0x000fc60003f05270 */
[----:B------:R3:W-:Y:S10]  /*0b10*/  STG.E.U8 desc[UR4][R6.64], R19 ;  /* 0x0000001306007986 */ /* 0x0007f4000c101104 */
[----:B------:R-:W-:Y:S05]  /*0b20*/  @P0 BRA `(.L_x_1) ;  /* 0xfffffff400740947 */ /* 0x000fea000383ffff */
[----:B------:R-:W-:-:S07]  /*0b30*/  VIADD R2, R2, 0x4 ;  /* 0x0000000402027836 */ /* 0x000fce0000000000 */
.L_x_0:
[----:B------:R-:W-:-:S13]  /*0b40*/  ISETP.NE.AND P0, PT, R14, RZ, PT ;  /* 0x000000ff0e00720c */ /* 0x000fda0003f05270 */
[----:B------:R-:W-:Y:S05]  /*0b50*/  @!P0 EXIT ;  /* 0x000000000000894d */ /* 0x000fea0003800000 */
[----:B------:R-:W-:Y:S02]  /*0b60*/  ISETP.GE.U32.AND P0, PT, R14, 0x4, PT ;  /* 0x000000040e00780c */ /* 0x000fe40003f06070 */
[----:B------:R-:W-:-:S11]  /*0b70*/  LOP3.LUT R16, R0, 0x3, RZ, 0xc0, !PT ;  /* 0x0000000300107812 */ /* 0x000fd600078ec0ff */
[----:B------:R-:W-:Y:S05]  /*0b80*/  @!P0 BRA `(.L_x_2) ;  /* 0x0000000400508947 */ /* 0x000fea0003800000 */
[----:B------:R-:W0:Y:S01]  /*0b90*/  LDCU.64 UR8, c[0x0][0x398] ;  /* 0x00007300ff0877ac */ /* 0x000e220008000a00 */
[----:B------:R-:W-:Y:S01]  /*0ba0*/  VIADD R4, R2, 0xffffffff ;  /* 0xffffffff02047836 */ /* 0x000fe20000000000 */
[----:B------:R-:W3:Y:S01]  /*0bb0*/  LDCU.64 UR6, c[0x0][0x380] ;  /* 0x00007000ff0677ac */ /* 0x000ee20008000a00 */
[----:B------:R-:W1:Y:S03]  /*0bc0*/  LDCU.64 UR10, c[0x0][0x3b0] ;  /* 0x00007600ff0a77ac */ /* 0x000e660008000a00 */
[C---:B0-----:R-:W-:Y:S02]  /*0bd0*/  IADD3 R10, P1, PT, R4.reuse, UR8, RZ ;  /* 0x00000008040a7c10 */ /* 0x041fe4000ff3e0ff */
[----:B---3--:R-:W-:-:S03]  /*0be0*/  IADD3 R8, P0, PT, R4, UR6, RZ ;  /* 0x0000000604087c10 */ /* 0x008fc6000ff1e0ff */
[----:B------:R-:W-:Y:S01]  /*0bf0*/  IMAD.X R11, RZ, RZ, UR9, P1 ;  /* 0x00000009ff0b7e24 */ /* 0x000fe200088e06ff */
[----:B-1----:R-:W-:Y:S01]  /*0c00*/  IADD3 R6, P2, PT, R2, UR10, RZ ;  /* 0x0000000a02067c10 */ /* 0x002fe2000ff5e0ff */
[----:B------:R-:W-:-:S04]  /*0c10*/  IMAD.X R9, RZ, RZ, UR7, P0 ;  /* 0x00000007ff097e24 */ /* 0x000fc800080e06ff */
[----:B------:R-:W2:Y:S01]  /*0c20*/  LDG.E.S8 R11, desc[UR4][R10.64] ;  /* 0x000000040a0b7981 */ /* 0x000ea2000c1e1300 */
[----:B------:R-:W-:-:S03]  /*0c30*/  IADD3.X R7, PT, PT, RZ, UR11, RZ, P2, !PT ;  /* 0x0000000bff077c10 */ /* 0x000fc600097fe4ff */
[----:B------:R-:W2:Y:S04]  /*0c40*/  LDG.E.S8 R8, desc[UR4][R8.64] ;  /* 0x0000000408087981 */ /* 0x000ea8000c1e1300 */
[----:B------:R-:W2:Y:S01]  /*0c50*/  LDG.E.S8 R3, desc[UR4][R6.64] ;  /* 0x0000000406037981 */ /* 0x000ea2000c1e1300 */
[----:B------:R-:W-:-:S05]  /*0c60*/  IADD3 R4, P0, PT, R4, UR10, RZ ;  /* 0x0000000a04047c10 */ /* 0x000fca000ff1e0ff */
[----:B------:R-:W-:-:S05]  /*0c70*/  IMAD.X R5, RZ, RZ, UR11, P0 ;  /* 0x0000000bff057e24 */ /* 0x000fca00080e06ff */
[----:B------:R-:W3:Y:S01]  /*0c80*/  LDG.E.U8 R17, desc[UR4][R4.64] ;  /* 0x0000000404117981 */ /* 0x000ee2000c1e1100 */
[----:B------:R-:W-:-:S05]  /*0c90*/  VIADD R18, R2, 0xfffffffe ;  /* 0xfffffffe02127836 */ /* 0x000fca0000000000 */
[C---:B------:R-:W-:Y:S02]  /*0ca0*/  IADD3 R14, P2, PT, R18.reuse, UR8, RZ ;  /* 0x00000008120e7c10 */ /* 0x040fe4000ff5e0ff */
[----:B------:R-:W-:-:S03]  /*0cb0*/  IADD3 R12, P1, PT, R18, UR6, RZ ;  /* 0x00000006120c7c10 */ /* 0x000fc6000ff3e0ff */
[----:B------:R-:W-:Y:S02]  /*0cc0*/  IMAD.X R15, RZ, RZ, UR9, P2 ;  /* 0x00000009ff0f7e24 */ /* 0x000fe400090e06ff */
[----:B------:R-:W-:Y:S01]  /*0cd0*/  IMAD.X R13, RZ, RZ, UR7, P1 ;  /* 0x00000007ff0d7e24 */ /* 0x000fe200088e06ff */
[----:B--2---:R-:W-:-:S05]  /*0ce0*/  IADD3 R3, PT, PT, R3, R8, R11 ;  /* 0x0000000803037210 */ /* 0x004fca0007ffe00b */
[----:B------:R-:W-:-:S05]  /*0cf0*/  VIADD R3, R3, 0xffffffa0 ;  /* 0xffffffa003037836 */ /* 0x000fca0000000000 */
[----:B------:R-:W-:-:S13]  /*0d00*/  ISETP.GT.AND P0, PT, R3, 0x39, PT ;  /* 0x000000390300780c */ /* 0x000fda0003f04270 */
        /* <DEDUP_REMOVED lines=33> */
[----:B------:R-:W2:Y:S04]  /*0f20*/  @!P0 LDG.E.U8 R17, desc[UR4][R6.64] ;  /* 0x0000000406118981 */ /* 0x000ea8000c1e1100 */
[----:B------:R-:W3:Y:S01]  /*0f30*/  @P0 LDG.E.U8 R10, desc[UR4][R6.64] ;  /* 0x00000004060a0981 */ /* 0x000ee2000c1e1100 */
[----:B------:R-:W-:-:S05]  /*0f40*/  VIADD R12, R2, 0xfffffffc ;  /* 0xfffffffc020c7836 */ /* 0x000fca0000000000 */
[C---:B0-----:R-:W-:Y:S02]  /*0f50*/  IADD3 R4, P2, PT, R12.reuse, UR8, RZ ;  /* 0x000000080c047c10 */ /* 0x041fe4000ff5e0ff */
        /* <DEDUP_REMOVED lines=14> */
[----:B0-----:R-:W-:Y:S05]  /*1040*/  @!P0 BRA `(.L_x_3) ;  /* 0x0000000000188947 */ /* 0x001fea0003800000 */
[----:B------:R-:W-:-:S05]  /*1050*/  IADD3 R2, P0, PT, R12, UR10, RZ ;  /* 0x0000000a0c027c10 */ /* 0x000fca000ff1e0ff */
[----:B------:R-:W-:-:S05]  /*1060*/  IMAD.X R3, RZ, RZ, UR11, P0 ;  /* 0x0000000bff037e24 */ /* 0x000fca00080e06ff */
[----:B------:R-:W2:Y:S01]  /*1070*/  LDG.E.U8 R4, desc[UR4][R2.64] ;  /* 0x0000000402047981 */ /* 0x000ea2000c1e1100 */
[----:B------:R-:W-:Y:S02]  /*1080*/  VIADD R11, R11, 0xfffffff6 ;  /* 0xfffffff60b0b7836 */ /* 0x000fe40000000000 */
[----:B--2---:R-:W-:-:S05]  /*1090*/  VIADD R5, R4, 0x1 ;  /* 0x0000000104057836 */ /* 0x004fca0000000000 */
[----:B------:R0:W-:Y:S02]  /*10a0*/  STG.E.U8 desc[UR4][R2.64], R5 ;  /* 0x0000000502007986 */ /* 0x0001e4000c101104 */
.L_x_3:
[----:B------:R1:W-:Y:S01]  /*10b0*/  STG.E.U8 desc[UR4][R6.64], R11 ;  /* 0x0000000b06007986 */ /* 0x0003e2000c101104 */
[----:B0-----:R-:W-:-:S07]  /*10c0*/  MOV R2, R12 ;  /* 0x0000000c00027202 */ /* 0x001fce0000000f00 */
.L_x_2:
[----:B------:R-:W-:-:S13]  /*10d0*/  ISETP.NE.AND P0, PT, R16, RZ, PT ;  /* 0x000000ff1000720c */ /* 0x000fda0003f05270 */
[----:B------:R-:W-:Y:S05]  /*10e0*/  @!P0 EXIT ;  /* 0x000000000000894d */ /* 0x000fea0003800000 */
[----:B------:R-:W-:-:S13]  /*10f0*/  ISETP.NE.AND P0, PT, R16, 0x1, PT ;  /* 0x000000011000780c */ /* 0x000fda0003f05270 */
[----:B------:R-:W-:Y:S05]  /*1100*/  @!P0 BRA `(.L_x_4) ;  /* 0x0000000000b08947 */ /* 0x000fea0003800000 */
[----:B------:R-:W0:Y:S01]  /*1110*/  LDCU.64 UR8, c[0x0][0x398] ;  /* 0x00007300ff0877ac */ /* 0x000e220008000a00 */
[----:B------:R-:W-:Y:S01]  /*1120*/  VIADD R4, R2, 0xffffffff ;  /* 0xffffffff02047836 */ /* 0x000fe20000000000 */
[----:B------:R-:W3:Y:S01]  /*1130*/  LDCU.64 UR6, c[0x0][0x380] ;  /* 0x00007000ff0677ac */ /* 0x000ee20008000a00 */
[----:B------:R-:W2:Y:S03]  /*1140*/  LDCU.64 UR10, c[0x0][0x3b0] ;  /* 0x00007600ff0a77ac */ /* 0x000ea60008000a00 */
[C---:B0-----:R-:W-:Y:S02]  /*1150*/  IADD3 R10, P1, PT, R4.reuse, UR8, RZ ;  /* 0x00000008040a7c10 */ /* 0x041fe4000ff3e0ff */
[----:B---3--:R-:W-:-:S03]  /*1160*/  IADD3 R8, P0, PT, R4, UR6, RZ ;  /* 0x0000000604087c10 */ /* 0x008fc6000ff1e0ff */
[----:B-1----:R-:W-:Y:S01]  /*1170*/  IMAD.X R11, RZ, RZ, UR9, P1 ;  /* 0x00000009ff0b7e24 */ /* 0x002fe200088e06ff */
[----:B--2---:R-:W-:Y:S01]  /*1180*/  IADD3 R6, P2, PT, R2, UR10, RZ ;  /* 0x0000000a02067c10 */ /* 0x004fe2000ff5e0ff */
[----:B------:R-:W-:-:S04]  /*1190*/  IMAD.X R9, RZ, RZ, UR7, P0 ;  /* 0x00000007ff097e24 */ /* 0x000fc800080e06ff */
[----:B------:R-:W2:Y:S01]  /*11a0*/  LDG.E.S8 R11, desc[UR4][R10.64] ;  /* 0x000000040a0b7981 */ /* 0x000ea2000c1e1300 */
[----:B------:R-:W-:-:S03]  /*11b0*/  IMAD.X R7, RZ, RZ, UR11, P2 ;  /* 0x0000000bff077e24 */ /* 0x000fc600090e06ff */
[----:B------:R-:W2:Y:S04]  /*11c0*/  LDG.E.S8 R8, desc[UR4][R8.64] ;  /* 0x0000000408087981 */ /* 0x000ea8000c1e1300 */
[----:B------:R-:W2:Y:S01]  /*11d0*/  LDG.E.S8 R3, desc[UR4][R6.64] ;  /* 0x0000000406037981 */ /* 0x000ea2000c1e1300 */
[----:B------:R-:W-:-:S05]  /*11e0*/  IADD3 R4, P0, PT, R4, UR10, RZ ;  /* 0x0000000a04047c10 */ /* 0x000fca000ff1e0ff */
[----:B------:R-:W-:-:S05]  /*11f0*/  IMAD.X R5, RZ, RZ, UR11, P0 ;  /* 0x0000000bff057e24 */ /* 0x000fca00080e06ff */
[----:B------:R-:W3:Y:S01]  /*1200*/  LDG.E.U8 R15, desc[UR4][R4.64] ;  /* 0x00000004040f7981 */ /* 0x000ee2000c1e1100 */
[----:B------:R-:W-:-:S05]  /*1210*/  VIADD R12, R2, 0xfffffffe ;  /* 0xfffffffe020c7836 */ /* 0x000fca0000000000 */
[----:B------:R-:W-:Y:S02]  /*1220*/  IADD3 R2, P1, PT, R12, UR6, RZ ;  /* 0x000000060c027c10 */ /* 0x000fe4000ff3e0ff */
[----:B--2---:R-:W-:-:S05]  /*1230*/  IADD3 R3, PT, PT, R3, R8, R11 ;  /* 0x0000000803037210 */ /* 0x004fca0007ffe00b */
[----:B------:R-:W-:-:S05]  /*1240*/  VIADD R13, R3, 0xffffffa0 ;  /* 0xffffffa0030d7836 */ /* 0x000fca0000000000 */
[----:B------:R-:W-:Y:S02]  /*1250*/  ISETP.GT.AND P0, PT, R13, 0x39, PT ;  /* 0x000000390d00780c */ /* 0x000fe40003f04270 */
[----:B------:R-:W-:Y:S01]  /*1260*/  IADD3 R8, P2, PT, R12, UR8, RZ ;  /* 0x000000080c087c10 */ /* 0x000fe2000ff5e0ff */
[----:B------:R-:W-:-:S04]  /*1270*/  IMAD.X R3, RZ, RZ, UR7, P1 ;  /* 0x00000007ff037e24 */ /* 0x000fc800088e06ff */
[----:B------:R-:W-:-:S06]  /*1280*/  IMAD.X R9, RZ, RZ, UR9, P2 ;  /* 0x00000009ff097e24 */ /* 0x000fcc00090e06ff */
[----:B---3--:R-:W-:Y:S02]  /*1290*/  @P0 VIADD R15, R15, 0x1 ;  /* 0x000000010f0f0836 */ /* 0x008fe40000000000 */
[----:B------:R-:W-:-:S03]  /*12a0*/  @P0 VIADD R13, R13, 0xfffffff6 ;  /* 0xfffffff60d0d0836 */ /* 0x000fc60000000000 */
[----:B------:R0:W-:Y:S04]  /*12b0*/  @P0 STG.E.U8 desc[UR4][R4.64], R15 ;  /* 0x0000000f04000986 */ /* 0x0001e8000c101104 */
[----:B------:R0:W-:Y:S04]  /*12c0*/  STG.E.U8 desc[UR4][R6.64], R13 ;  /* 0x0000000d06007986 */ /* 0x0001e8000c101104 */
[----:B------:R-:W2:Y:S04]  /*12d0*/  LDG.E.S8 R2, desc[UR4][R2.64] ;  /* 0x0000000402027981 */ /* 0x000ea8000c1e1300 */
[----:B------:R-:W2:Y:S01]  /*12e0*/  LDG.E.S8 R9, desc[UR4][R8.64] ;  /* 0x0000000408097981 */ /* 0x000ea2000c1e1300 */
[----:B------:R-:W-:-:S04]  /*12f0*/  LOP3.LUT R10, R15, 0xffff, RZ, 0xc0, !PT ;  /* 0x0000ffff0f0a7812 */ /* 0x000fc800078ec0ff */
[----:B------:R-:W-:-:S04]  /*1300*/  PRMT R10, R10, 0x8880, RZ ;  /* 0x000088800a0a7816 */ /* 0x000fc800000000ff */
[----:B--2---:R-:W-:-:S05]  /*1310*/  IADD3 R10, PT, PT, R10, R2, R9 ;  /* 0x000000020a0a7210 */ /* 0x004fca0007ffe009 */
        /* <DEDUP_REMOVED lines=9> */
.L_x_5:
[----:B------:R2:W-:Y:S01]  /*13b0*/  STG.E.U8 desc[UR4][R4.64], R11 ;  /* 0x0000000b04007986 */ /* 0x0005e2000c101104 */
[----:B0-----:R-:W-:-:S07]  /*13c0*/  IMAD.MOV.U32 R2, RZ, RZ, R12 ;  /* 0x000000ffff027224 */ /* 0x001fce00078e000c */
.L_x_4:
[----:B------:R-:W-:-:S04]  /*13d0*/  LOP3.LUT R0, R0, 0x1, RZ, 0xc0, !PT ;  /* 0x0000000100007812 */ /* 0x000fc800078ec0ff */
[----:B------:R-:W-:-:S13]  /*13e0*/  ISETP.NE.U32.AND P0, PT, R0, 0x1, PT ;  /* 0x000000010000780c */ /* 0x000fda0003f05070 */
[----:B------:R-:W-:Y:S05]  /*13f0*/  @P0 EXIT ;  /* 0x000000000000094d */ /* 0x000fea0003800000 */
[----:B------:R-:W1:Y:S01]  /*1400*/  LDCU.64 UR8, c[0x0][0x398] ;  /* 0x00007300ff0877ac */ /* 0x000e620008000a00 */
[----:B------:R-:W-:Y:S01]  /*1410*/  VIADD R3, R2, 0xffffffff ;  /* 0xffffffff02037836 */ /* 0x000fe20000000000 */
[----:B------:R-:W2:Y:S01]  /*1420*/  LDCU.64 UR6, c[0x0][0x380] ;  /* 0x00007000ff0677ac */ /* 0x000ea20008000a00 */
[----:B------:R-:W0:Y:S03]  /*1430*/  LDCU.64 UR10, c[0x0][0x3b0] ;  /* 0x00007600ff0a77ac */ /* 0x000e260008000a00 */
[C---:B-1-3--:R-:W-:Y:S02]  /*1440*/  IADD3 R6, P1, PT, R3.reuse, UR8, RZ ;  /* 0x0000000803067c10 */ /* 0x04afe4000ff3e0ff */
[----:B--2---:R-:W-:-:S03]  /*1450*/  IADD3 R4, P0, PT, R3, UR6, RZ ;  /* 0x0000000603047c10 */ /* 0x004fc6000ff1e0ff */
[----:B------:R-:W-:Y:S01]  /*1460*/  IMAD.X R7, RZ, RZ, UR9, P1 ;  /* 0x00000009ff077e24 */ /* 0x000fe200088e06ff */
[----:B0-----:R-:W-:Y:S01]  /*1470*/  IADD3 R8, P2, PT, R2, UR10, RZ ;  /* 0x0000000a02087c10 */ /* 0x001fe2000ff5e0ff */
[----:B------:R-:W-:-:S04]  /*1480*/  IMAD.X R5, RZ, RZ, UR7, P0 ;  /* 0x00000007ff057e24 */ /* 0x000fc800080e06ff */
[----:B------:R-:W2:Y:S01]  /*1490*/  LDG.E.S8 R7, desc[UR4][R6.64] ;  /* 0x0000000406077981 */ /* 0x000ea2000c1e1300 */
[----:B------:R-:W-:-:S03]  /*14a0*/  IMAD.X R9, RZ, RZ, UR11, P2 ;  /* 0x0000000bff097e24 */ /* 0x000fc600090e06ff */
[----:B------:R-:W2:Y:S04]  /*14b0*/  LDG.E.S8 R4, desc[UR4][R4.64] ;  /* 0x0000000404047981 */ /* 0x000ea8000c1e1300 */
[----:B------:R-:W2:Y:S02]  /*14c0*/  LDG.E.S8 R0, desc[UR4][R8.64] ;  /* 0x0000000408007981 */ /* 0x000ea4000c1e1300 */
[----:B--2---:R-:W-:-:S05]  /*14d0*/  IADD3 R0, PT, PT, R0, R4, R7 ;  /* 0x0000000400007210 */ /* 0x004fca0007ffe007 */
[----:B------:R-:W-:-:S05]  /*14e0*/  VIADD R11, R0, 0xffffffa0 ;  /* 0xffffffa0000b7836 */ /* 0x000fca0000000000 */
[----:B------:R-:W-:-:S13]  /*14f0*/  ISETP.GE.AND P0, PT, R11, 0x3a, PT ;  /* 0x0000003a0b00780c */ /* 0x000fda0003f06270 */
[----:B------:R-:W-:Y:S05]  /*1500*/  @!P0 BRA `(.L_x_6) ;  /* 0x0000000000188947 */ /* 0x000fea0003800000 */
[----:B------:R-:W-:-:S05]  /*1510*/  IADD3 R2, P0, PT, R3, UR10, RZ ;  /* 0x0000000a03027c10 */ /* 0x000fca000ff1e0ff */
[----:B------:R-:W-:-:S05]  /*1520*/  IMAD.X R3, RZ, RZ, UR11, P0 ;  /* 0x0000000bff037e24 */ /* 0x000fca00080e06ff */
[----:B------:R-:W2:Y:S01]  /*1530*/  LDG.E.U8 R0, desc[UR4][R2.64] ;  /* 0x0000000402007981 */ /* 0x000ea2000c1e1100 */
[----:B------:R-:W-:Y:S02]  /*1540*/  VIADD R11, R11, 0xfffffff6 ;  /* 0xfffffff60b0b7836 */ /* 0x000fe40000000000 */
[----:B--2---:R-:W-:-:S05]  /*1550*/  VIADD R5, R0, 0x1 ;  /* 0x0000000100057836 */ /* 0x004fca0000000000 */
[----:B------:R0:W-:Y:S02]  /*1560*/  STG.E.U8 desc[UR4][R2.64], R5 ;  /* 0x0000000502007986 */ /* 0x0001e4000c101104 */
.L_x_6:
[----:B------:R-:W-:Y:S01]  /*1570*/  STG.E.U8 desc[UR4][R8.64], R11 ;  /* 0x0000000b08007986 */ /* 0x000fe2000c101104 */
[----:B------:R-:W-:Y:S05]  /*1580*/  EXIT ;  /* 0x000000000000794d */ /* 0x000fea0003800000 */
.L_x_7:
[----:B------:R-:W-:-:S00]  /*1590*/  BRA `(.L_x_7) ;  /* 0xfffffffc00fc7947 */ /* 0x000fc0000383ffff */
[----:B------:R-:W-:-:S00]  /*15a0*/  NOP ;  /* 0x0000000000007918 */ /* 0x000fc00000000000 */
        /* <DEDUP_REMOVED lines=13> */
.L_x_8:


//--------------------- .nv.shared.reserved.0     --------------------------
	.section	.nv.shared.reserved.0,"aw",@nobits
	.weak		__nv_reservedSMEM_offset_0_alias
	.size		__nv_reservedSMEM_offset_0_alias, 0, 64
	.other		__nv_reservedSMEM_offset_0_alias,@"STO_CUDA_RESERVED_SHARED STV_DEFAULT"
__nv_reservedSMEM_offset_0_alias:
	.zero		0
	.zero		64


//--------------------- .nv.constant0._Z8test_addPcPibS_S0_bS_S0_b --------------------------
	.section	.nv.constant0._Z8test_addPcPibS_S0_bS_S0_b,"a",@progbits
	.sectionflags	@""
	.align	4
.nv.constant0._Z8test_addPcPibS_S0_bS_S0_b:
	.zero		961


//--------------------- SYMBOLS --------------------------

	.type		.nv.reservedSmem.offset0,@object
	.size		.nv.reservedSmem.offset0,0x4
